//
// Generated by NVIDIA NVVM Compiler
//
// Compiler Build ID: CL-36424714
// Cuda compilation tools, release 13.0, V13.0.88
// Based on NVVM 20.0.0
//

.version 9.0
.target sm_100
.address_size 64

	// .globl	_Z6conv2DPfS_S_
.extern .func  (.param .b32 func_retval0) vprintf
(
	.param .b64 vprintf_param_0,
	.param .b64 vprintf_param_1
)
;
.global .align 1 .b8 $str[38] = {73, 110, 100, 101, 120, 58, 32, 37, 100, 44, 32, 98, 108, 111, 99, 107, 73, 100, 58, 32, 37, 100, 44, 32, 116, 104, 114, 101, 97, 100, 73, 100, 58, 32, 37, 100, 10};

.visible .entry _Z6conv2DPfS_S_(
	.param .u64 .ptr .align 1 _Z6conv2DPfS_S__param_0,
	.param .u64 .ptr .align 1 _Z6conv2DPfS_S__param_1,
	.param .u64 .ptr .align 1 _Z6conv2DPfS_S__param_2
)
{
	.local .align 8 .b8 	__local_depot0[16];
	.reg .b64 	%SP;
	.reg .b64 	%SPL;
	.reg .pred 	%p<2>;
	.reg .b32 	%r<9>;
	.reg .b32 	%f<28>;
	.reg .b64 	%rd<20>;

	mov.u64 	%SPL, __local_depot0;
	cvta.local.u64 	%SP, %SPL;
	ld.param.u64 	%rd1, [_Z6conv2DPfS_S__param_0];
	ld.param.u64 	%rd2, [_Z6conv2DPfS_S__param_1];
	ld.param.u64 	%rd3, [_Z6conv2DPfS_S__param_2];
	mov.u32 	%r1, %ctaid.x;
	mov.u32 	%r2, %tid.x;
	mov.u32 	%r4, %ntid.x;
	mad.lo.s32 	%r3, %r1, %r4, %r2;
	setp.gt.s32 	%p1, %r3, 8;
	@%p1 bra 	$L__BB0_2;
	cvta.to.global.u64 	%rd4, %rd3;
	cvta.to.global.u64 	%rd5, %rd1;
	cvta.to.global.u64 	%rd6, %rd2;
	add.u64 	%rd7, %SP, 0;
	add.u64 	%rd8, %SPL, 0;
	st.local.v2.u32 	[%rd8], {%r3, %r1};
	st.local.u32 	[%rd8+8], %r2;
	mov.u64 	%rd9, $str;
	cvta.global.u64 	%rd10, %rd9;
	{ // callseq 0, 0
	.param .b64 param0;
	st.param.b64 	[param0], %rd10;
	.param .b64 param1;
	st.param.b64 	[param1], %rd7;
	.param .b32 retval0;
	call.uni (retval0), 
	vprintf, 
	(
	param0, 
	param1
	);
	ld.param.b32 	%r5, [retval0];
	} // callseq 0
	mul.lo.s32 	%r7, %r1, 5;
	add.s32 	%r8, %r7, %r2;
	mul.wide.u32 	%rd11, %r8, 4;
	add.s64 	%rd12, %rd5, %rd11;
	ld.global.f32 	%f1, [%rd12];
	ld.global.f32 	%f2, [%rd6];
	fma.rn.f32 	%f3, %f1, %f2, 0f00000000;
	ld.global.f32 	%f4, [%rd12+4];
	ld.global.f32 	%f5, [%rd6+4];
	fma.rn.f32 	%f6, %f4, %f5, %f3;
	ld.global.f32 	%f7, [%rd12+8];
	ld.global.f32 	%f8, [%rd6+8];
	fma.rn.f32 	%f9, %f7, %f8, %f6;
	cvt.u64.u32 	%rd13, %r2;
	cvt.u64.u32 	%rd14, %r7;
	add.s64 	%rd15, %rd14, %rd13;
	shl.b64 	%rd16, %rd15, 2;
	add.s64 	%rd17, %rd5, %rd16;
	ld.global.f32 	%f10, [%rd17+20];
	ld.global.f32 	%f11, [%rd6+12];
	fma.rn.f32 	%f12, %f10, %f11, %f9;
	ld.global.f32 	%f13, [%rd17+24];
	ld.global.f32 	%f14, [%rd6+16];
	fma.rn.f32 	%f15, %f13, %f14, %f12;
	ld.global.f32 	%f16, [%rd17+28];
	ld.global.f32 	%f17, [%rd6+20];
	fma.rn.f32 	%f18, %f16, %f17, %f15;
	ld.global.f32 	%f19, [%rd17+40];
	ld.global.f32 	%f20, [%rd6+24];
	fma.rn.f32 	%f21, %f19, %f20, %f18;
	ld.global.f32 	%f22, [%rd17+44];
	ld.global.f32 	%f23, [%rd6+28];
	fma.rn.f32 	%f24, %f22, %f23, %f21;
	ld.global.f32 	%f25, [%rd17+48];
	ld.global.f32 	%f26, [%rd6+32];
	fma.rn.f32 	%f27, %f25, %f26, %f24;
	mul.wide.s32 	%rd18, %r3, 4;
	add.s64 	%rd19, %rd4, %rd18;
	st.global.f32 	[%rd19], %f27;
$L__BB0_2:
	ret;

}


// ===== COMPILED SASS (sm_100) =====

	.target	sm_100

	.elftype	@"ET_EXEC"


//--------------------- .note.nv.tkinfo           --------------------------
	.section	.note.nv.tkinfo,"",@"SHT_NOTE"
	.sectionflags	@"SHF_NOTE_NV_TKINFO"
	.tkinfo
        /*0018*/ 	.word	0x00000002
        /*0030*/ 	.string	""
        /*0030*/ 	.string	"ptxas"
        /*0030*/ 	.string	"Cuda compilation tools, release 13.0, V13.0.88"
        /*0030*/ 	.string	"Build cuda_13.0.r13.0/compiler.36424714_0"
        /*0030*/ 	.string	"-arch sm_100 -m 64 "



//--------------------- .note.nv.cuinfo           --------------------------
	.section	.note.nv.cuinfo,"",@"SHT_NOTE"
	.sectionflags	@"SHF_NOTE_NV_CUINFO"
        /*0018*/ 	.short	0x0002
        /*001a*/ 	.short	0x0064
        /*001c*/ 	.short	0x0082
	.zero		2


//--------------------- .nv.info                  --------------------------
	.section	.nv.info,"",@"SHT_CUDA_INFO"
	.align	4


	//----- nvinfo : EIATTR_REGCOUNT
	.align		4
        /*0000*/ 	.byte	0x04, 0x2f
        /*0002*/ 	.short	(.L_2 - .L_1)
	.align		4
.L_1:
        /*0004*/ 	.word	index@(_Z6conv2DPfS_S_)
        /*0008*/ 	.word	0x0000001c


	//----- nvinfo : EIATTR_FRAME_SIZE
	.align		4
.L_2:
        /*000c*/ 	.byte	0x04, 0x11
        /*000e*/ 	.short	(.L_4 - .L_3)
	.align		4
.L_3:
        /*0010*/ 	.word	index@(_Z6conv2DPfS_S_)
        /*0014*/ 	.word	0x00000010


	//----- nvinfo : EIATTR_MIN_STACK_SIZE
	.align		4
.L_4:
        /*0018*/ 	.byte	0x04, 0x12
        /*001a*/ 	.short	(.L_6 - .L_5)
	.align		4
.L_5:
        /*001c*/ 	.word	index@(_Z6conv2DPfS_S_)
        /*0020*/ 	.word	0x00000010
.L_6:


//--------------------- .nv.compat                --------------------------
	.section	.nv.compat,"",@"SHT_CUDA_COMPAT_INFO"
	.align	4
        /*0000*/ 	.byte	0x02, 0x09, 0x00, 0x00, 0x02, 0x02, 0x01, 0x00, 0x02, 0x05, 0x05, 0x00, 0x03, 0x07, 0x01, 0x01
        /*0010*/ 	.byte	0x02, 0x03, 0x00, 0x00, 0x02, 0x06, 0x01, 0x00, 0x04, 0x0b, 0x08, 0x00, 0x09, 0x00, 0x00, 0x00
        /*0020*/ 	.byte	0x00, 0x00, 0x00, 0x00


//--------------------- .nv.info._Z6conv2DPfS_S_  --------------------------
	.section	.nv.info._Z6conv2DPfS_S_,"",@"SHT_CUDA_INFO"
	.sectionflags	@""
	.align	4


	//----- nvinfo : EIATTR_CUDA_API_VERSION
	.align		4
        /*0000*/ 	.byte	0x04, 0x37
        /*0002*/ 	.short	(.L_8 - .L_7)
.L_7:
        /*0004*/ 	.word	0x00000082


	//----- nvinfo : EIATTR_KPARAM_INFO
	.align		4
.L_8:
        /*0008*/ 	.byte	0x04, 0x17
        /*000a*/ 	.short	(.L_10 - .L_9)
.L_9:
        /*000c*/ 	.word	0x00000000
        /*0010*/ 	.short	0x0002
        /*0012*/ 	.short	0x0010
        /*0014*/ 	.byte	0x00, 0xf5, 0x21, 0x00


	//----- nvinfo : EIATTR_KPARAM_INFO
	.align		4
.L_10:
        /*0018*/ 	.byte	0x04, 0x17
        /*001a*/ 	.short	(.L_12 - .L_11)
.L_11:
        /*001c*/ 	.word	0x00000000
        /*0020*/ 	.short	0x0001
        /*0022*/ 	.short	0x0008
        /*0024*/ 	.byte	0x00, 0xf5, 0x21, 0x00


	//----- nvinfo : EIATTR_KPARAM_INFO
	.align		4
.L_12:
        /*0028*/ 	.byte	0x04, 0x17
        /*002a*/ 	.short	(.L_14 - .L_13)
.L_13:
        /*002c*/ 	.word	0x00000000
        /*0030*/ 	.short	0x0000
        /*0032*/ 	.short	0x0000
        /*0034*/ 	.byte	0x00, 0xf5, 0x21, 0x00


	//----- nvinfo : EIATTR_SPARSE_MMA_MASK
	.align		4
.L_14:
        /*0038*/ 	.byte	0x03, 0x50
        /*003a*/ 	.short	0x0000


	//----- nvinfo : EIATTR_MAXREG_COUNT
	.align		4
        /*003c*/ 	.byte	0x03, 0x1b
        /*003e*/ 	.short	0x00ff


	//----- nvinfo : EIATTR_EXTERNS
	.align		4
        /*0040*/ 	.byte	0x04, 0x0f
        /*0042*/ 	.short	(.L_16 - .L_15)


	//   ....[0]....
	.align		4
.L_15:
        /*0044*/ 	.word	index@(vprintf)


	//----- nvinfo : EIATTR_MERCURY_ISA_VERSION
	.align		4
.L_16:
        /*0048*/ 	.byte	0x03, 0x5f
        /*004a*/ 	.short	0x0101


	//----- nvinfo : EIATTR_VRC_CTA_INIT_COUNT
	.align		4
        /*004c*/ 	.byte	0x02, 0x4a
	.zero		1
	.zero		1


	//----- nvinfo : EIATTR_SYSCALL_OFFSETS
	.align		4
        /*0050*/ 	.byte	0x04, 0x46
        /*0052*/ 	.short	(.L_18 - .L_17)


	//   ....[0]....
.L_17:
        /*0054*/ 	.word	0x00000150


	//----- nvinfo : EIATTR_EXIT_INSTR_OFFSETS
	.align		4
.L_18:
        /*0058*/ 	.byte	0x04, 0x1c
        /*005a*/ 	.short	(.L_20 - .L_19)


	//   ....[0]....
.L_19:
        /*005c*/ 	.word	0x000000b0


	//   ....[1]....
        /*0060*/ 	.word	0x000003e0


	//----- nvinfo : EIATTR_CRS_STACK_SIZE
	.align		4
.L_20:
        /*0064*/ 	.byte	0x04, 0x1e
        /*0066*/ 	.short	(.L_22 - .L_21)
.L_21:
        /*0068*/ 	.word	0x00000000


	//----- nvinfo : EIATTR_CBANK_PARAM_SIZE
	.align		4
.L_22:
        /*006c*/ 	.byte	0x03, 0x19
        /*006e*/ 	.short	0x0018


	//----- nvinfo : EIATTR_PARAM_CBANK
	.align		4
        /*0070*/ 	.byte	0x04, 0x0a
        /*0072*/ 	.short	(.L_24 - .L_23)
	.align		4
.L_23:
        /*0074*/ 	.word	index@(.nv.constant0._Z6conv2DPfS_S_)
        /*0078*/ 	.short	0x0380
        /*007a*/ 	.short	0x0018


	//----- nvinfo : EIATTR_SW_WAR
	.align		4
.L_24:
        /*007c*/ 	.byte	0x04, 0x36
        /*007e*/ 	.short	(.L_26 - .L_25)
.L_25:
        /*0080*/ 	.word	0x00000008
.L_26:


//--------------------- .nv.callgraph             --------------------------
	.section	.nv.callgraph,"",@"SHT_CUDA_CALLGRAPH"
	.align	4
	.sectionentsize	8
	.align		4
        /*0000*/ 	.word	0x00000000
	.align		4
        /*0004*/ 	.word	0xffffffff
	.align		4
        /*0008*/ 	.word	index@(_Z6conv2DPfS_S_)
	.align		4
        /*000c*/ 	.word	index@(vprintf)
	.align		4
        /*0010*/ 	.word	0x00000000
	.align		4
        /*0014*/ 	.word	0xfffffffe
	.align		4
        /*0018*/ 	.word	0x00000000
	.align		4
        /*001c*/ 	.word	0xfffffffd
	.align		4
        /*0020*/ 	.word	0x00000000
	.align		4
        /*0024*/ 	.word	0xfffffffc


//--------------------- .nv.constant4             --------------------------
	.section	.nv.constant4,"a",@progbits
	.align	8
	.align		8
.nv.constant4:
        /*0000*/ 	.dword	vprintf
	.align		8
        /*0008*/ 	.dword	$str


//--------------------- .text._Z6conv2DPfS_S_     --------------------------
	.section	.text._Z6conv2DPfS_S_,"ax",@progbits
	.align	128
        .global         _Z6conv2DPfS_S_
        .type           _Z6conv2DPfS_S_,@function
        .size           _Z6conv2DPfS_S_,(.L_x_2 - _Z6conv2DPfS_S_)
        .other          _Z6conv2DPfS_S_,@"STO_CUDA_ENTRY STV_DEFAULT"
_Z6conv2DPfS_S_:
.text._Z6conv2DPfS_S_:
[----:B------:R-:W0:Y:S01]  /*0000*/  LDC R1, c[0x0][0x37c] ;  /* 0x0000df00ff017b82 */ /* 0x000e220000000800 */
[----:B------:R-:W1:Y:S01]  /*0010*/  S2R R2, SR_TID.X ;  /* 0x0000000000027919 */ /* 0x000e620000002100 */
[----:B------:R-:W2:Y:S01]  /*0020*/  LDCU UR5, c[0x0][0x2fc] ;  /* 0x00005f80ff0577ac */ /* 0x000ea20008000800 */
[----:B0-----:R-:W-:Y:S01]  /*0030*/  IADD3 R1, PT, PT, R1, -0x10, RZ ;  /* 0xfffffff001017810 */ /* 0x001fe20007ffe0ff */
[----:B------:R-:W1:Y:S01]  /*0040*/  S2R R17, SR_CTAID.X ;  /* 0x0000000000117919 */ /* 0x000e620000002500 */
[----:B------:R-:W1:Y:S01]  /*0050*/  LDCU UR6, c[0x0][0x360] ;  /* 0x00006c00ff0677ac */ /* 0x000e620008000800 */
[----:B------:R-:W0:Y:S02]  /*0060*/  LDCU UR4, c[0x0][0x2f8] ;  /* 0x00005f00ff0477ac */ /* 0x000e240008000800 */
[----:B0-----:R-:W-:-:S04]  /*0070*/  IADD3 R6, P1, PT, R1, UR4, RZ ;  /* 0x0000000401067c10 */ /* 0x001fc8000ff3e0ff */
[----:B--2---:R-:W-:Y:S01]  /*0080*/  IADD3.X R7, PT, PT, RZ, UR5, RZ, P1, !PT ;  /* 0x00000005ff077c10 */ /* 0x004fe20008ffe4ff */
[----:B-1----:R-:W-:-:S05]  /*0090*/  IMAD R16, R17, UR6, R2 ;  /* 0x0000000611107c24 */ /* 0x002fca000f8e0202 */
[----:B------:R-:W-:-:S13]  /*00a0*/  ISETP.GT.AND P0, PT, R16, 0x8, PT ;  /* 0x000000081000780c */ /* 0x000fda0003f04270 */
[----:B------:R-:W-:Y:S05]  /*00b0*/  @P0 EXIT ;  /* 0x000000000000094d */ /* 0x000fea0003800000 */
[----:B------:R-:W-:Y:S01]  /*00c0*/  MOV R0, 0x0 ;  /* 0x0000000000007802 */ /* 0x000fe20000000f00 */
[----:B------:R0:W-:Y:S01]  /*00d0*/  STL.64 [R1], R16 ;  /* 0x0000001001007387 */ /* 0x0001e20000100a00 */
[----:B------:R-:W1:Y:S02]  /*00e0*/  LDCU.64 UR4, c[0x4][0x8] ;  /* 0x01000100ff0477ac */ /* 0x000e640008000a00 */
[----:B------:R0:W2:Y:S01]  /*00f0*/  LDC.64 R8, c[0x4][R0] ;  /* 0x0100000000087b82 */ /* 0x0000a20000000a00 */
[----:B------:R0:W-:Y:S01]  /*0100*/  STL [R1+0x8], R2 ;  /* 0x0000080201007387 */ /* 0x0001e20000100800 */
[----:B------:R-:W3:Y:S01]  /*0110*/  LDCU.64 UR36, c[0x0][0x358] ;  /* 0x00006b00ff2477ac */ /* 0x000ee20008000a00 */
[----:B-1----:R-:W-:Y:S02]  /*0120*/  MOV R4, UR4 ;  /* 0x0000000400047c02 */ /* 0x002fe40008000f00 */
[----:B0-----:R-:W-:-:S07]  /*0130*/  MOV R5, UR5 ;  /* 0x0000000500057c02 */ /* 0x001fce0008000f00 */
[----:B------:R-:W-:-:S07]  /*0140*/  LEPC R20, `(.L_x_0) ;  /* 0x000000001014794e */ /* 0x000fce0000000000 */
[----:B--23--:R-:W-:Y:S05]  /*0150*/  CALL.ABS.NOINC R8 ;  /* 0x0000000008007343 */ /* 0x00cfea0003c00000 */
.L_x_0:
[----:B------:R-:W0:Y:S01]  /*0160*/  LDC.64 R6, c[0x0][0x380] ;  /* 0x0000e000ff067b82 */ /* 0x000e220000000a00 */
[----:B------:R-:W1:Y:S01]  /*0170*/  LDCU.64 UR4, c[0x0][0x380] ;  /* 0x00007000ff0477ac */ /* 0x000e620008000a00 */
[----:B------:R-:W-:-:S05]  /*0180*/  IMAD R17, R17, 0x5, RZ ;  /* 0x0000000511117824 */ /* 0x000fca00078e02ff */
[-C--:B------:R-:W-:Y:S01]  /*0190*/  IADD3 R3, PT, PT, R17, R2.reuse, RZ ;  /* 0x0000000211037210 */ /* 0x080fe20007ffe0ff */
[----:B------:R-:W2:Y:S04]  /*01a0*/  LDC.64 R4, c[0x0][0x388] ;  /* 0x0000e200ff047b82 */ /* 0x000ea80000000a00 */
[----:B0-----:R-:W-:Y:S01]  /*01b0*/  IMAD.WIDE.U32 R6, R3, 0x4, R6 ;  /* 0x0000000403067825 */ /* 0x001fe200078e0006 */
[----:B------:R-:W-:-:S04]  /*01c0*/  IADD3 R3, P0, PT, R17, R2, RZ ;  /* 0x0000000211037210 */ /* 0x000fc80007f1e0ff */
[----:B------:R-:W3:Y:S01]  /*01d0*/  LDG.E R0, desc[UR36][R6.64] ;  /* 0x0000002406007981 */ /* 0x000ee2000c1e1900 */
[----:B------:R-:W-:-:S03]  /*01e0*/  IADD3.X R8, PT, PT, RZ, RZ, RZ, P0, !PT ;  /* 0x000000ffff087210 */ /* 0x000fc600007fe4ff */
[----:B--2---:R-:W3:Y:S01]  /*01f0*/  LDG.E R17, desc[UR36][R4.64] ;  /* 0x0000002404117981 */ /* 0x004ee2000c1e1900 */
[----:B-1----:R-:W-:-:S03]  /*0200*/  LEA R2, P0, R3, UR4, 0x2 ;  /* 0x0000000403027c11 */ /* 0x002fc6000f8010ff */
[----:B------:R-:W2:Y:S01]  /*0210*/  LDG.E R18, desc[UR36][R4.64+0x4] ;  /* 0x0000042404127981 */ /* 0x000ea2000c1e1900 */
[----:B------:R-:W-:-:S03]  /*0220*/  LEA.HI.X R3, R3, UR5, R8, 0x2, P0 ;  /* 0x0000000503037c11 */ /* 0x000fc600080f1408 */
[----:B------:R-:W2:Y:S04]  /*0230*/  LDG.E R19, desc[UR36][R6.64+0x4] ;  /* 0x0000042406137981 */ /* 0x000ea8000c1e1900 */
[----:B------:R0:W4:Y:S04]  /*0240*/  LDG.E R21, desc[UR36][R6.64+0x8] ;  /* 0x0000082406157981 */ /* 0x000128000c1e1900 */
[----:B------:R-:W4:Y:S04]  /*0250*/  LDG.E R20, desc[UR36][R4.64+0x8] ;  /* 0x0000082404147981 */ /* 0x000f28000c1e1900 */
[----:B------:R-:W5:Y:S01]  /*0260*/  LDG.E R22, desc[UR36][R4.64+0xc] ;  /* 0x00000c2404167981 */ /* 0x000f62000c1e1900 */
[----:B0-----:R-:W0:Y:S03]  /*0270*/  LDC.64 R6, c[0x0][0x390] ;  /* 0x0000e400ff067b82 */ /* 0x001e260000000a00 */
[----:B------:R-:W5:Y:S04]  /*0280*/  LDG.E R23, desc[UR36][R2.64+0x14] ;  /* 0x0000142402177981 */ /* 0x000f68000c1e1900 */
        /* <DEDUP_REMOVED lines=9> */
[----:B------:R-:W5:Y:S01]  /*0320*/  LDG.E R15, desc[UR36][R4.64+0x20] ;  /* 0x00002024040f7981 */ /* 0x000f62000c1e1900 */
[----:B0-----:R-:W-:-:S04]  /*0330*/  IMAD.WIDE R6, R16, 0x4, R6 ;  /* 0x0000000410067825 */ /* 0x001fc800078e0206 */
[----:B---3--:R-:W-:-:S04]  /*0340*/  FFMA R0, R0, R17, RZ ;  /* 0x0000001100007223 */ /* 0x008fc800000000ff */
[----:B--2---:R-:W-:-:S04]  /*0350*/  FFMA R0, R19, R18, R0 ;  /* 0x0000001213007223 */ /* 0x004fc80000000000 */
[----:B----4-:R-:W-:-:S04]  /*0360*/  FFMA R0, R21, R20, R0 ;  /* 0x0000001415007223 */ /* 0x010fc80000000000 */
[----:B-----5:R-:W-:-:S04]  /*0370*/  FFMA R0, R23, R22, R0 ;  /* 0x0000001617007223 */ /* 0x020fc80000000000 */
[----:B------:R-:W-:-:S04]  /*0380*/  FFMA R0, R25, R24, R0 ;  /* 0x0000001819007223 */ /* 0x000fc80000000000 */
[----:B------:R-:W-:-:S04]  /*0390*/  FFMA R0, R13, R14, R0 ;  /* 0x0000000e0d007223 */ /* 0x000fc80000000000 */
[----:B------:R-:W-:-:S04]  /*03a0*/  FFMA R0, R11, R12, R0 ;  /* 0x0000000c0b007223 */ /* 0x000fc80000000000 */
[----:B------:R-:W-:-:S04]  /*03b0*/  FFMA R9, R9, R10, R0 ;  /* 0x0000000a09097223 */ /* 0x000fc80000000000 */
[----:B------:R-:W-:-:S05]  /*03c0*/  FFMA R9, R8, R15, R9 ;  /* 0x0000000f08097223 */ /* 0x000fca0000000009 */
[----:B------:R-:W-:Y:S01]  /*03d0*/  STG.E desc[UR36][R6.64], R9 ;  /* 0x0000000906007986 */ /* 0x000fe2000c101924 */
[----:B------:R-:W-:Y:S05]  /*03e0*/  EXIT ;  /* 0x000000000000794d */ /* 0x000fea0003800000 */
.L_x_1:
[----:B------:R-:W-:-:S00]  /*03f0*/  BRA `(.L_x_1) ;  /* 0xfffffffc00fc7947 */ /* 0x000fc0000383ffff */
[----:B------:R-:W-:-:S00]  /*0400*/  NOP ;  /* 0x0000000000007918 */ /* 0x000fc00000000000 */
[----:B------:R-:W-:-:S00]  /*0410*/  NOP ;  /* 0x0000000000007918 */ /* 0x000fc00000000000 */
[----:B------:R-:W-:-:S00]  /*0420*/  NOP ;  /* 0x0000000000007918 */ /* 0x000fc00000000000 */
[----:B------:R-:W-:-:S00]  /*0430*/  NOP ;  /* 0x0000000000007918 */ /* 0x000fc00000000000 */
[----:B------:R-:W-:-:S00]  /*0440*/  NOP ;  /* 0x0000000000007918 */ /* 0x000fc00000000000 */
[----:B------:R-:W-:-:S00]  /*0450*/  NOP ;  /* 0x0000000000007918 */ /* 0x000fc00000000000 */
[----:B------:R-:W-:-:S00]  /*0460*/  NOP ;  /* 0x0000000000007918 */ /* 0x000fc00000000000 */
[----:B------:R-:W-:-:S00]  /*0470*/  NOP ;  /* 0x0000000000007918 */ /* 0x000fc00000000000 */
.L_x_2:


//--------------------- .nv.global.init           --------------------------
	.section	.nv.global.init,"aw",@progbits
.nv.global.init:
	.type		$str,@object
	.size		$str,(.L_0 - $str)
$str:
        /*0000*/ 	.byte	0x49, 0x6e, 0x64, 0x65, 0x78, 0x3a, 0x20, 0x25, 0x64, 0x2c, 0x20, 0x62, 0x6c, 0x6f, 0x63, 0x6b
        /*0010*/ 	.byte	0x49, 0x64, 0x3a, 0x20, 0x25, 0x64, 0x2c, 0x20, 0x74, 0x68, 0x72, 0x65, 0x61, 0x64, 0x49, 0x64
        /*0020*/ 	.byte	0x3a, 0x20, 0x25, 0x64, 0x0a, 0x00
.L_0:


//--------------------- .nv.shared.reserved.0     --------------------------
	.section	.nv.shared.reserved.0,"aw",@nobits
	.weak		__nv_reservedSMEM_offset_0_alias
	.size		__nv_reservedSMEM_offset_0_alias, 0, 64
	.other		__nv_reservedSMEM_offset_0_alias,@"STO_CUDA_RESERVED_SHARED STV_DEFAULT"
__nv_reservedSMEM_offset_0_alias:
	.zero		0
	.zero		64


//--------------------- .nv.constant0._Z6conv2DPfS_S_ --------------------------
	.section	.nv.constant0._Z6conv2DPfS_S_,"a",@progbits
	.sectionflags	@""
	.align	4
.nv.constant0._Z6conv2DPfS_S_:
	.zero		920


//--------------------- SYMBOLS --------------------------

	.type		.nv.reservedSmem.offset0,@object
	.size		.nv.reservedSmem.offset0,0x4
	.type		vprintf,@function
